//
// Generated by NVIDIA NVVM Compiler
//
// Compiler Build ID: CL-36424714
// Cuda compilation tools, release 13.0, V13.0.88
// Based on NVVM 20.0.0
//

.version 9.0
.target sm_100
.address_size 64

	// .globl	_Z9dftKernelPfS_S_S_i
.global .align 4 .b8 __cudart_i2opi_f[24] = {65, 144, 67, 60, 153, 149, 98, 219, 192, 221, 52, 245, 209, 87, 39, 252, 41, 21, 68, 78, 110, 131, 249, 162};

.visible .entry _Z9dftKernelPfS_S_S_i(
	.param .u64 .ptr .align 1 _Z9dftKernelPfS_S_S_i_param_0,
	.param .u64 .ptr .align 1 _Z9dftKernelPfS_S_S_i_param_1,
	.param .u64 .ptr .align 1 _Z9dftKernelPfS_S_S_i_param_2,
	.param .u64 .ptr .align 1 _Z9dftKernelPfS_S_S_i_param_3,
	.param .u32 _Z9dftKernelPfS_S_S_i_param_4
)
{
	.local .align 4 .b8 	__local_depot0[28];
	.reg .b64 	%SP;
	.reg .b64 	%SPL;
	.reg .pred 	%p<20>;
	.reg .b32 	%r<88>;
	.reg .b32 	%f<67>;
	.reg .b64 	%rd<54>;
	.reg .b64 	%fd<11>;

	mov.u64 	%SPL, __local_depot0;
	ld.param.u64 	%rd15, [_Z9dftKernelPfS_S_S_i_param_0];
	ld.param.u64 	%rd16, [_Z9dftKernelPfS_S_S_i_param_1];
	ld.param.u32 	%r30, [_Z9dftKernelPfS_S_S_i_param_4];
	add.u64 	%rd1, %SPL, 0;
	add.u64 	%rd2, %SPL, 0;
	mov.u32 	%r31, %tid.x;
	mov.u32 	%r32, %ctaid.x;
	mov.u32 	%r33, %ntid.x;
	mad.lo.s32 	%r1, %r32, %r33, %r31;
	setp.ge.s32 	%p1, %r1, %r30;
	@%p1 bra 	$L__BB0_21;
	setp.lt.s32 	%p2, %r30, 1;
	mov.f32 	%f65, 0f00000000;
	mov.f32 	%f66, %f65;
	@%p2 bra 	$L__BB0_20;
	cvt.rn.f64.s32 	%fd3, %r1;
	mul.f64 	%fd1, %fd3, 0dC01921FB54442D18;
	cvt.rn.f64.u32 	%fd2, %r30;
	cvta.to.global.u64 	%rd3, %rd15;
	cvta.to.global.u64 	%rd4, %rd16;
	mov.f32 	%f66, 0f00000000;
	mov.b32 	%r79, 0;
	mov.u64 	%rd31, __cudart_i2opi_f;
	mov.f32 	%f65, %f66;
$L__BB0_3:
	cvt.rn.f64.u32 	%fd4, %r79;
	mul.f64 	%fd5, %fd1, %fd4;
	div.rn.f64 	%fd6, %fd5, %fd2;
	cvt.rn.f32.f64 	%f3, %fd6;
	mul.f32 	%f19, %f3, 0f3F22F983;
	cvt.rni.s32.f32 	%r87, %f19;
	cvt.rn.f32.s32 	%f20, %r87;
	fma.rn.f32 	%f21, %f20, 0fBFC90FDA, %f3;
	fma.rn.f32 	%f22, %f20, 0fB3A22168, %f21;
	fma.rn.f32 	%f64, %f20, 0fA7C234C5, %f22;
	abs.f32 	%f5, %f3;
	setp.ltu.f32 	%p3, %f5, 0f47CE4780;
	mov.u32 	%r83, %r87;
	mov.f32 	%f63, %f64;
	@%p3 bra 	$L__BB0_11;
	setp.neu.f32 	%p4, %f5, 0f7F800000;
	@%p4 bra 	$L__BB0_6;
	mov.f32 	%f25, 0f00000000;
	mul.rn.f32 	%f63, %f3, %f25;
	mov.b32 	%r83, 0;
	bra.uni 	$L__BB0_11;
$L__BB0_6:
	mov.b32 	%r4, %f3;
	mov.b64 	%rd52, 0;
	mov.b32 	%r80, 0;
	mov.u64 	%rd50, __cudart_i2opi_f;
	mov.u64 	%rd51, %rd2;
$L__BB0_7:
	.pragma "nounroll";
	ld.global.nc.u32 	%r36, [%rd50];
	shl.b32 	%r37, %r4, 8;
	or.b32  	%r38, %r37, -2147483648;
	mad.wide.u32 	%rd23, %r36, %r38, %rd52;
	shr.u64 	%rd52, %rd23, 32;
	st.local.u32 	[%rd51], %rd23;
	add.s32 	%r80, %r80, 1;
	add.s64 	%rd51, %rd51, 4;
	add.s64 	%rd50, %rd50, 4;
	setp.ne.s32 	%p5, %r80, 6;
	@%p5 bra 	$L__BB0_7;
	shr.u32 	%r39, %r4, 23;
	st.local.u32 	[%rd2+24], %rd52;
	and.b32  	%r7, %r39, 31;
	and.b32  	%r40, %r39, 224;
	add.s32 	%r41, %r40, -128;
	shr.u32 	%r42, %r41, 5;
	mul.wide.u32 	%rd24, %r42, 4;
	sub.s64 	%rd11, %rd2, %rd24;
	ld.local.u32 	%r81, [%rd11+24];
	ld.local.u32 	%r82, [%rd11+20];
	setp.eq.s32 	%p6, %r7, 0;
	@%p6 bra 	$L__BB0_10;
	shf.l.wrap.b32 	%r81, %r82, %r81, %r7;
	ld.local.u32 	%r43, [%rd11+16];
	shf.l.wrap.b32 	%r82, %r43, %r82, %r7;
$L__BB0_10:
	shr.u32 	%r44, %r81, 30;
	shf.l.wrap.b32 	%r45, %r82, %r81, 2;
	shl.b32 	%r46, %r82, 2;
	shr.u32 	%r47, %r45, 31;
	add.s32 	%r48, %r47, %r44;
	neg.s32 	%r49, %r48;
	setp.lt.s32 	%p7, %r4, 0;
	selp.b32 	%r83, %r49, %r48, %p7;
	xor.b32  	%r50, %r45, %r4;
	shr.s32 	%r51, %r45, 31;
	xor.b32  	%r52, %r51, %r45;
	xor.b32  	%r53, %r51, %r46;
	cvt.u64.u32 	%rd25, %r52;
	shl.b64 	%rd26, %rd25, 32;
	cvt.u64.u32 	%rd27, %r53;
	or.b64  	%rd28, %rd26, %rd27;
	cvt.rn.f64.s64 	%fd7, %rd28;
	mul.f64 	%fd8, %fd7, 0d3BF921FB54442D19;
	cvt.rn.f32.f64 	%f23, %fd8;
	neg.f32 	%f24, %f23;
	setp.lt.s32 	%p8, %r50, 0;
	selp.f32 	%f63, %f24, %f23, %p8;
$L__BB0_11:
	setp.ltu.f32 	%p9, %f5, 0f47CE4780;
	add.s32 	%r55, %r83, 1;
	mul.rn.f32 	%f26, %f63, %f63;
	and.b32  	%r56, %r83, 1;
	setp.eq.b32 	%p10, %r56, 1;
	selp.f32 	%f27, %f63, 0f3F800000, %p10;
	fma.rn.f32 	%f28, %f26, %f27, 0f00000000;
	fma.rn.f32 	%f29, %f26, 0f37CBAC00, 0fBAB607ED;
	selp.f32 	%f30, 0fB94D4153, %f29, %p10;
	selp.f32 	%f31, 0f3C0885E4, 0f3D2AAABB, %p10;
	fma.rn.f32 	%f32, %f30, %f26, %f31;
	selp.f32 	%f33, 0fBE2AAAA8, 0fBEFFFFFF, %p10;
	fma.rn.f32 	%f34, %f32, %f26, %f33;
	fma.rn.f32 	%f35, %f34, %f28, %f27;
	and.b32  	%r57, %r55, 2;
	setp.eq.s32 	%p11, %r57, 0;
	mov.f32 	%f36, 0f00000000;
	sub.f32 	%f37, %f36, %f35;
	selp.f32 	%f9, %f35, %f37, %p11;
	@%p9 bra 	$L__BB0_19;
	setp.neu.f32 	%p12, %f5, 0f7F800000;
	@%p12 bra 	$L__BB0_14;
	mov.f32 	%f40, 0f00000000;
	mul.rn.f32 	%f64, %f3, %f40;
	mov.b32 	%r87, 0;
	bra.uni 	$L__BB0_19;
$L__BB0_14:
	mov.b32 	%r16, %f3;
	shl.b32 	%r59, %r16, 8;
	or.b32  	%r17, %r59, -2147483648;
	mov.b64 	%rd53, 0;
	mov.b32 	%r84, 0;
$L__BB0_15:
	.pragma "nounroll";
	mul.wide.u32 	%rd30, %r84, 4;
	add.s64 	%rd32, %rd31, %rd30;
	ld.global.nc.u32 	%r60, [%rd32];
	mad.wide.u32 	%rd33, %r60, %r17, %rd53;
	shr.u64 	%rd53, %rd33, 32;
	add.s64 	%rd34, %rd1, %rd30;
	st.local.u32 	[%rd34], %rd33;
	add.s32 	%r84, %r84, 1;
	setp.ne.s32 	%p13, %r84, 6;
	@%p13 bra 	$L__BB0_15;
	shr.u32 	%r61, %r16, 23;
	st.local.u32 	[%rd1+24], %rd53;
	and.b32  	%r20, %r61, 31;
	and.b32  	%r62, %r61, 224;
	add.s32 	%r63, %r62, -128;
	shr.u32 	%r64, %r63, 5;
	mul.wide.u32 	%rd35, %r64, 4;
	sub.s64 	%rd14, %rd1, %rd35;
	ld.local.u32 	%r85, [%rd14+24];
	ld.local.u32 	%r86, [%rd14+20];
	setp.eq.s32 	%p14, %r20, 0;
	@%p14 bra 	$L__BB0_18;
	shf.l.wrap.b32 	%r85, %r86, %r85, %r20;
	ld.local.u32 	%r65, [%rd14+16];
	shf.l.wrap.b32 	%r86, %r65, %r86, %r20;
$L__BB0_18:
	shr.u32 	%r66, %r85, 30;
	shf.l.wrap.b32 	%r67, %r86, %r85, 2;
	shl.b32 	%r68, %r86, 2;
	shr.u32 	%r69, %r67, 31;
	add.s32 	%r70, %r69, %r66;
	neg.s32 	%r71, %r70;
	setp.lt.s32 	%p15, %r16, 0;
	selp.b32 	%r87, %r71, %r70, %p15;
	xor.b32  	%r72, %r67, %r16;
	shr.s32 	%r73, %r67, 31;
	xor.b32  	%r74, %r73, %r67;
	xor.b32  	%r75, %r73, %r68;
	cvt.u64.u32 	%rd36, %r74;
	shl.b64 	%rd37, %rd36, 32;
	cvt.u64.u32 	%rd38, %r75;
	or.b64  	%rd39, %rd37, %rd38;
	cvt.rn.f64.s64 	%fd9, %rd39;
	mul.f64 	%fd10, %fd9, 0d3BF921FB54442D19;
	cvt.rn.f32.f64 	%f38, %fd10;
	neg.f32 	%f39, %f38;
	setp.lt.s32 	%p16, %r72, 0;
	selp.f32 	%f64, %f39, %f38, %p16;
$L__BB0_19:
	mul.rn.f32 	%f41, %f64, %f64;
	and.b32  	%r77, %r87, 1;
	setp.eq.b32 	%p17, %r77, 1;
	selp.f32 	%f42, 0f3F800000, %f64, %p17;
	fma.rn.f32 	%f43, %f41, %f42, 0f00000000;
	fma.rn.f32 	%f44, %f41, 0f37CBAC00, 0fBAB607ED;
	selp.f32 	%f45, %f44, 0fB94D4153, %p17;
	selp.f32 	%f46, 0f3D2AAABB, 0f3C0885E4, %p17;
	fma.rn.f32 	%f47, %f45, %f41, %f46;
	selp.f32 	%f48, 0fBEFFFFFF, 0fBE2AAAA8, %p17;
	fma.rn.f32 	%f49, %f47, %f41, %f48;
	fma.rn.f32 	%f50, %f49, %f43, %f42;
	and.b32  	%r78, %r87, 2;
	setp.eq.s32 	%p18, %r78, 0;
	mov.f32 	%f51, 0f00000000;
	sub.f32 	%f52, %f51, %f50;
	selp.f32 	%f53, %f50, %f52, %p18;
	mul.wide.u32 	%rd40, %r79, 4;
	add.s64 	%rd41, %rd3, %rd40;
	ld.global.f32 	%f54, [%rd41];
	mul.f32 	%f55, %f9, %f54;
	add.s64 	%rd42, %rd4, %rd40;
	ld.global.f32 	%f56, [%rd42];
	mul.f32 	%f57, %f56, %f53;
	sub.f32 	%f58, %f55, %f57;
	add.f32 	%f65, %f65, %f58;
	mul.f32 	%f59, %f54, %f53;
	fma.rn.f32 	%f60, %f9, %f56, %f59;
	add.f32 	%f66, %f66, %f60;
	add.s32 	%r79, %r79, 1;
	setp.ne.s32 	%p19, %r79, %r30;
	@%p19 bra 	$L__BB0_3;
$L__BB0_20:
	ld.param.u64 	%rd49, [_Z9dftKernelPfS_S_S_i_param_3];
	ld.param.u64 	%rd48, [_Z9dftKernelPfS_S_S_i_param_2];
	cvta.to.global.u64 	%rd43, %rd48;
	mul.wide.s32 	%rd44, %r1, 4;
	add.s64 	%rd45, %rd43, %rd44;
	st.global.f32 	[%rd45], %f65;
	cvta.to.global.u64 	%rd46, %rd49;
	add.s64 	%rd47, %rd46, %rd44;
	st.global.f32 	[%rd47], %f66;
$L__BB0_21:
	ret;

}


// ===== COMPILED SASS (sm_100) =====

	.target	sm_100

	.elftype	@"ET_EXEC"


//--------------------- .note.nv.tkinfo           --------------------------
	.section	.note.nv.tkinfo,"",@"SHT_NOTE"
	.sectionflags	@"SHF_NOTE_NV_TKINFO"
	.tkinfo
        /*0018*/ 	.word	0x00000002
        /*0030*/ 	.string	""
        /*0030*/ 	.string	"ptxas"
        /*0030*/ 	.string	"Cuda compilation tools, release 13.0, V13.0.88"
        /*0030*/ 	.string	"Build cuda_13.0.r13.0/compiler.36424714_0"
        /*0030*/ 	.string	"-arch sm_100 -m 64 "



//--------------------- .note.nv.cuinfo           --------------------------
	.section	.note.nv.cuinfo,"",@"SHT_NOTE"
	.sectionflags	@"SHF_NOTE_NV_CUINFO"
        /*0018*/ 	.short	0x0002
        /*001a*/ 	.short	0x0064
        /*001c*/ 	.short	0x0082
	.zero		2


//--------------------- .nv.info                  --------------------------
	.section	.nv.info,"",@"SHT_CUDA_INFO"
	.align	4


	//----- nvinfo : EIATTR_REGCOUNT
	.align		4
        /*0000*/ 	.byte	0x04, 0x2f
        /*0002*/ 	.short	(.L_2 - .L_1)
	.align		4
.L_1:
        /*0004*/ 	.word	index@(_Z9dftKernelPfS_S_S_i)
        /*0008*/ 	.word	0x0000001c


	//----- nvinfo : EIATTR_FRAME_SIZE
	.align		4
.L_2:
        /*000c*/ 	.byte	0x04, 0x11
        /*000e*/ 	.short	(.L_4 - .L_3)
	.align		4
.L_3:
        /*0010*/ 	.word	index@($__internal_0_$__cuda_sm20_div_rn_f64_full)
        /*0014*/ 	.word	0x00000020


	//----- nvinfo : EIATTR_FRAME_SIZE
	.align		4
.L_4:
        /*0018*/ 	.byte	0x04, 0x11
        /*001a*/ 	.short	(.L_6 - .L_5)
	.align		4
.L_5:
        /*001c*/ 	.word	index@(_Z9dftKernelPfS_S_S_i)
        /*0020*/ 	.word	0x00000020


	//----- nvinfo : EIATTR_MIN_STACK_SIZE
	.align		4
.L_6:
        /*0024*/ 	.byte	0x04, 0x12
        /*0026*/ 	.short	(.L_8 - .L_7)
	.align		4
.L_7:
        /*0028*/ 	.word	index@(_Z9dftKernelPfS_S_S_i)
        /*002c*/ 	.word	0x00000020
.L_8:


//--------------------- .nv.compat                --------------------------
	.section	.nv.compat,"",@"SHT_CUDA_COMPAT_INFO"
	.align	4
        /*0000*/ 	.byte	0x02, 0x09, 0x00, 0x00, 0x02, 0x02, 0x01, 0x00, 0x02, 0x05, 0x05, 0x00, 0x03, 0x07, 0x01, 0x01
        /*0010*/ 	.byte	0x02, 0x03, 0x00, 0x00, 0x02, 0x06, 0x01, 0x00, 0x04, 0x0b, 0x08, 0x00, 0x01, 0x00, 0x00, 0x00
        /*0020*/ 	.byte	0x00, 0x00, 0x00, 0x00


//--------------------- .nv.info._Z9dftKernelPfS_S_S_i --------------------------
	.section	.nv.info._Z9dftKernelPfS_S_S_i,"",@"SHT_CUDA_INFO"
	.sectionflags	@""
	.align	4


	//----- nvinfo : EIATTR_CUDA_API_VERSION
	.align		4
        /*0000*/ 	.byte	0x04, 0x37
        /*0002*/ 	.short	(.L_10 - .L_9)
.L_9:
        /*0004*/ 	.word	0x00000082


	//----- nvinfo : EIATTR_KPARAM_INFO
	.align		4
.L_10:
        /*0008*/ 	.byte	0x04, 0x17
        /*000a*/ 	.short	(.L_12 - .L_11)
.L_11:
        /*000c*/ 	.word	0x00000000
        /*0010*/ 	.short	0x0004
        /*0012*/ 	.short	0x0020
        /*0014*/ 	.byte	0x00, 0xf0, 0x11, 0x00


	//----- nvinfo : EIATTR_KPARAM_INFO
	.align		4
.L_12:
        /*0018*/ 	.byte	0x04, 0x17
        /*001a*/ 	.short	(.L_14 - .L_13)
.L_13:
        /*001c*/ 	.word	0x00000000
        /*0020*/ 	.short	0x0003
        /*0022*/ 	.short	0x0018
        /*0024*/ 	.byte	0x00, 0xf5, 0x21, 0x00


	//----- nvinfo : EIATTR_KPARAM_INFO
	.align		4
.L_14:
        /*0028*/ 	.byte	0x04, 0x17
        /*002a*/ 	.short	(.L_16 - .L_15)
.L_15:
        /*002c*/ 	.word	0x00000000
        /*0030*/ 	.short	0x0002
        /*0032*/ 	.short	0x0010
        /*0034*/ 	.byte	0x00, 0xf5, 0x21, 0x00


	//----- nvinfo : EIATTR_KPARAM_INFO
	.align		4
.L_16:
        /*0038*/ 	.byte	0x04, 0x17
        /*003a*/ 	.short	(.L_18 - .L_17)
.L_17:
        /*003c*/ 	.word	0x00000000
        /*0040*/ 	.short	0x0001
        /*0042*/ 	.short	0x0008
        /*0044*/ 	.byte	0x00, 0xf5, 0x21, 0x00


	//----- nvinfo : EIATTR_KPARAM_INFO
	.align		4
.L_18:
        /*0048*/ 	.byte	0x04, 0x17
        /*004a*/ 	.short	(.L_20 - .L_19)
.L_19:
        /*004c*/ 	.word	0x00000000
        /*0050*/ 	.short	0x0000
        /*0052*/ 	.short	0x0000
        /*0054*/ 	.byte	0x00, 0xf5, 0x21, 0x00


	//----- nvinfo : EIATTR_SPARSE_MMA_MASK
	.align		4
.L_20:
        /*0058*/ 	.byte	0x03, 0x50
        /*005a*/ 	.short	0x0000


	//----- nvinfo : EIATTR_MAXREG_COUNT
	.align		4
        /*005c*/ 	.byte	0x03, 0x1b
        /*005e*/ 	.short	0x00ff


	//----- nvinfo : EIATTR_MERCURY_ISA_VERSION
	.align		4
        /*0060*/ 	.byte	0x03, 0x5f
        /*0062*/ 	.short	0x0101


	//----- nvinfo : EIATTR_VRC_CTA_INIT_COUNT
	.align		4
        /*0064*/ 	.byte	0x02, 0x4a
	.zero		1
	.zero		1


	//----- nvinfo : EIATTR_EXIT_INSTR_OFFSETS
	.align		4
        /*0068*/ 	.byte	0x04, 0x1c
        /*006a*/ 	.short	(.L_22 - .L_21)


	//   ....[0]....
.L_21:
        /*006c*/ 	.word	0x00000080


	//   ....[1]....
        /*0070*/ 	.word	0x00000dc0


	//----- nvinfo : EIATTR_CRS_STACK_SIZE
	.align		4
.L_22:
        /*0074*/ 	.byte	0x04, 0x1e
        /*0076*/ 	.short	(.L_24 - .L_23)
.L_23:
        /*0078*/ 	.word	0x00000000


	//----- nvinfo : EIATTR_CBANK_PARAM_SIZE
	.align		4
.L_24:
        /*007c*/ 	.byte	0x03, 0x19
        /*007e*/ 	.short	0x0024


	//----- nvinfo : EIATTR_PARAM_CBANK
	.align		4
        /*0080*/ 	.byte	0x04, 0x0a
        /*0082*/ 	.short	(.L_26 - .L_25)
	.align		4
.L_25:
        /*0084*/ 	.word	index@(.nv.constant0._Z9dftKernelPfS_S_S_i)
        /*0088*/ 	.short	0x0380
        /*008a*/ 	.short	0x0024


	//----- nvinfo : EIATTR_SW_WAR
	.align		4
.L_26:
        /*008c*/ 	.byte	0x04, 0x36
        /*008e*/ 	.short	(.L_28 - .L_27)
.L_27:
        /*0090*/ 	.word	0x00000008
.L_28:


//--------------------- .nv.callgraph             --------------------------
	.section	.nv.callgraph,"",@"SHT_CUDA_CALLGRAPH"
	.align	4
	.sectionentsize	8
	.align		4
        /*0000*/ 	.word	0x00000000
	.align		4
        /*0004*/ 	.word	0xffffffff
	.align		4
        /*0008*/ 	.word	0x00000000
	.align		4
        /*000c*/ 	.word	0xfffffffe
	.align		4
        /*0010*/ 	.word	0x00000000
	.align		4
        /*0014*/ 	.word	0xfffffffd
	.align		4
        /*0018*/ 	.word	0x00000000
	.align		4
        /*001c*/ 	.word	0xfffffffc


//--------------------- .nv.constant4             --------------------------
	.section	.nv.constant4,"a",@progbits
	.align	8
	.align		8
.nv.constant4:
        /*0000*/ 	.dword	__cudart_i2opi_f


//--------------------- .text._Z9dftKernelPfS_S_S_i --------------------------
	.section	.text._Z9dftKernelPfS_S_S_i,"ax",@progbits
	.align	128
        .global         _Z9dftKernelPfS_S_S_i
        .type           _Z9dftKernelPfS_S_S_i,@function
        .size           _Z9dftKernelPfS_S_S_i,(.L_x_16 - _Z9dftKernelPfS_S_S_i)
        .other          _Z9dftKernelPfS_S_S_i,@"STO_CUDA_ENTRY STV_DEFAULT"
_Z9dftKernelPfS_S_S_i:
.text._Z9dftKernelPfS_S_S_i:
[----:B------:R-:W0:Y:S01]  /*0000*/  LDC R1, c[0x0][0x37c] ;  /* 0x0000df00ff017b82 */ /* 0x000e220000000800 */
[----:B------:R-:W1:Y:S07]  /*0010*/  S2R R2, SR_TID.X ;  /* 0x0000000000027919 */ /* 0x000e6e0000002100 */
[----:B------:R-:W1:Y:S01]  /*0020*/  S2UR UR4, SR_CTAID.X ;  /* 0x00000000000479c3 */ /* 0x000e620000002500 */
[----:B------:R-:W2:Y:S01]  /*0030*/  LDCU UR10, c[0x0][0x3a0] ;  /* 0x00007400ff0a77ac */ /* 0x000ea20008000800 */
[----:B0-----:R-:W-:-:S06]  /*0040*/  VIADD R1, R1, 0xffffffe0 ;  /* 0xffffffe001017836 */ /* 0x001fcc0000000000 */
[----:B------:R-:W1:Y:S02]  /*0050*/  LDC R3, c[0x0][0x360] ;  /* 0x0000d800ff037b82 */ /* 0x000e640000000800 */
[----:B-1----:R-:W-:-:S05]  /*0060*/  IMAD R2, R3, UR4, R2 ;  /* 0x0000000403027c24 */ /* 0x002fca000f8e0202 */
[----:B--2---:R-:W-:-:S13]  /*0070*/  ISETP.GE.AND P0, PT, R2, UR10, PT ;  /* 0x0000000a02007c0c */ /* 0x004fda000bf06270 */
[----:B------:R-:W-:Y:S05]  /*0080*/  @P0 EXIT ;  /* 0x000000000000094d */ /* 0x000fea0003800000 */
[----:B------:R-:W-:Y:S01]  /*0090*/  UISETP.GE.AND UP0, UPT, UR10, 0x1, UPT ;  /* 0x000000010a00788c */ /* 0x000fe2000bf06270 */
[----:B------:R-:W-:Y:S01]  /*00a0*/  IMAD.MOV.U32 R3, RZ, RZ, RZ ;  /* 0x000000ffff037224 */ /* 0x000fe200078e00ff */
[----:B------:R-:W0:Y:S01]  /*00b0*/  LDCU.64 UR6, c[0x0][0x358] ;  /* 0x00006b00ff0677ac */ /* 0x000e220008000a00 */
[----:B------:R-:W-:-:S06]  /*00c0*/  IMAD.MOV.U32 R4, RZ, RZ, RZ ;  /* 0x000000ffff047224 */ /* 0x000fcc00078e00ff */
[----:B------:R-:W-:Y:S05]  /*00d0*/  BRA.U !UP0, `(.L_x_0) ;  /* 0x0000000d08207547 */ /* 0x000fea000b800000 */
[----:B------:R-:W1:Y:S01]  /*00e0*/  I2F.F64 R8, R2 ;  /* 0x0000000200087312 */ /* 0x000e620000201c00 */
[----:B------:R-:W-:Y:S01]  /*00f0*/  UMOV UR4, 0x54442d18 ;  /* 0x54442d1800047882 */ /* 0x000fe20000000000 */
[----:B------:R-:W-:Y:S01]  /*0100*/  UMOV UR5, 0x401921fb ;  /* 0x401921fb00057882 */ /* 0x000fe20000000000 */
[----:B------:R-:W-:Y:S01]  /*0110*/  CS2R R4, SRZ ;  /* 0x0000000000047805 */ /* 0x000fe2000001ff00 */
[----:B------:R-:W-:-:S04]  /*0120*/  IMAD.MOV.U32 R3, RZ, RZ, RZ ;  /* 0x000000ffff037224 */ /* 0x000fc800078e00ff */
[----:B------:R-:W2:Y:S01]  /*0130*/  I2F.F64.U32 R22, UR10 ;  /* 0x0000000a00167d12 */ /* 0x000ea20008201800 */
[----:B-1----:R-:W-:-:S11]  /*0140*/  DMUL R8, R8, -UR4 ;  /* 0x8000000408087c28 */ /* 0x002fd60008000000 */
.L_x_9:
[----:B--2---:R-:W1:Y:S01]  /*0150*/  MUFU.RCP64H R7, R23 ;  /* 0x0000001700077308 */ /* 0x004e620000001800 */
[----:B------:R-:W-:Y:S01]  /*0160*/  IMAD.MOV.U32 R6, RZ, RZ, 0x1 ;  /* 0x00000001ff067424 */ /* 0x000fe200078e00ff */
[----:B------:R-:W-:Y:S06]  /*0170*/  BSSY.RECONVERGENT B0, `(.L_x_1) ;  /* 0x0000013000007945 */ /* 0x000fec0003800200 */
[----:B------:R-:W2:Y:S01]  /*0180*/  I2F.F64.U32 R12, R5 ;  /* 0x00000005000c7312 */ /* 0x000ea20000201800 */
[----:B-1----:R-:W-:Y:S02]  /*0190*/  DFMA R10, -R22, R6, 1 ;  /* 0x3ff00000160a742b */ /* 0x002fe40000000106 */
[----:B--2---:R-:W-:-:S06]  /*01a0*/  DMUL R12, R8, R12 ;  /* 0x0000000c080c7228 */ /* 0x004fcc0000000000 */
[----:B------:R-:W-:-:S08]  /*01b0*/  DFMA R10, R10, R10, R10 ;  /* 0x0000000a0a0a722b */ /* 0x000fd0000000000a */
[----:B------:R-:W-:Y:S01]  /*01c0*/  DFMA R10, R6, R10, R6 ;  /* 0x0000000a060a722b */ /* 0x000fe20000000006 */
[----:B------:R-:W-:-:S07]  /*01d0*/  FSETP.GEU.AND P1, PT, |R13|, 6.5827683646048100446e-37, PT ;  /* 0x036000000d00780b */ /* 0x000fce0003f2e200 */
[----:B------:R-:W-:-:S08]  /*01e0*/  DFMA R6, -R22, R10, 1 ;  /* 0x3ff000001606742b */ /* 0x000fd0000000010a */
[----:B------:R-:W-:-:S08]  /*01f0*/  DFMA R6, R10, R6, R10 ;  /* 0x000000060a06722b */ /* 0x000fd0000000000a */
[----:B------:R-:W-:-:S08]  /*0200*/  DMUL R10, R12, R6 ;  /* 0x000000060c0a7228 */ /* 0x000fd00000000000 */
[----:B------:R-:W-:-:S08]  /*0210*/  DFMA R14, -R22, R10, R12 ;  /* 0x0000000a160e722b */ /* 0x000fd0000000010c */
[----:B------:R-:W-:-:S10]  /*0220*/  DFMA R6, R6, R14, R10 ;  /* 0x0000000e0606722b */ /* 0x000fd4000000000a */
[----:B------:R-:W-:-:S05]  /*0230*/  FFMA R0, RZ, R23, R7 ;  /* 0x00000017ff007223 */ /* 0x000fca0000000007 */
[----:B------:R-:W-:-:S13]  /*0240*/  FSETP.GT.AND P0, PT, |R0|, 1.469367938527859385e-39, PT ;  /* 0x001000000000780b */ /* 0x000fda0003f04200 */
[----:B------:R-:W-:Y:S05]  /*0250*/  @P0 BRA P1, `(.L_x_2) ;  /* 0x0000000000100947 */ /* 0x000fea0000800000 */
[----:B------:R-:W-:-:S07]  /*0260*/  MOV R0, 0x280 ;  /* 0x0000028000007802 */ /* 0x000fce0000000f00 */
[----:B0-----:R-:W-:Y:S05]  /*0270*/  CALL.REL.NOINC `($__internal_0_$__cuda_sm20_div_rn_f64_full) ;  /* 0x0000000800d47944 */ /* 0x001fea0003c00000 */
[----:B------:R-:W-:Y:S02]  /*0280*/  IMAD.MOV.U32 R6, RZ, RZ, R10 ;  /* 0x000000ffff067224 */ /* 0x000fe400078e000a */
[----:B------:R-:W-:-:S07]  /*0290*/  IMAD.MOV.U32 R7, RZ, RZ, R11 ;  /* 0x000000ffff077224 */ /* 0x000fce00078e000b */
.L_x_2:
[----:B0-----:R-:W-:Y:S05]  /*02a0*/  BSYNC.RECONVERGENT B0 ;  /* 0x0000000000007941 */ /* 0x001fea0003800200 */
.L_x_1:
[----:B------:R-:W0:Y:S01]  /*02b0*/  F2F.F32.F64 R13, R6 ;  /* 0x00000006000d7310 */ /* 0x000e220000301000 */
[----:B------:R-:W-:Y:S01]  /*02c0*/  BSSY.RECONVERGENT B0, `(.L_x_3) ;  /* 0x0000042000007945 */ /* 0x000fe20003800200 */
[C---:B0-----:R-:W-:Y:S01]  /*02d0*/  FMUL R0, R13.reuse, 0.63661974668502807617 ;  /* 0x3f22f9830d007820 */ /* 0x041fe20000400000 */
[----:B------:R-:W-:-:S05]  /*02e0*/  FSETP.GE.AND P0, PT, |R13|, 105615, PT ;  /* 0x47ce47800d00780b */ /* 0x000fca0003f06200 */
[----:B------:R-:W0:Y:S02]  /*02f0*/  F2I.NTZ R0, R0 ;  /* 0x0000000000007305 */ /* 0x000e240000203100 */
[----:B0-----:R-:W-:Y:S01]  /*0300*/  I2FP.F32.S32 R10, R0 ;  /* 0x00000000000a7245 */ /* 0x001fe20000201400 */
[----:B------:R-:W-:-:S04]  /*0310*/  IMAD.MOV.U32 R18, RZ, RZ, R0 ;  /* 0x000000ffff127224 */ /* 0x000fc800078e0000 */
[----:B------:R-:W-:-:S04]  /*0320*/  FFMA R11, R10, -1.5707962512969970703, R13 ;  /* 0xbfc90fda0a0b7823 */ /* 0x000fc8000000000d */
[----:B------:R-:W-:-:S04]  /*0330*/  FFMA R11, R10, -7.5497894158615963534e-08, R11 ;  /* 0xb3a221680a0b7823 */ /* 0x000fc8000000000b */
[----:B------:R-:W-:-:S04]  /*0340*/  FFMA R11, R10, -5.3903029534742383927e-15, R11 ;  /* 0xa7c234c50a0b7823 */ /* 0x000fc8000000000b */
[----:B------:R-:W-:Y:S01]  /*0350*/  IMAD.MOV.U32 R10, RZ, RZ, R11 ;  /* 0x000000ffff0a7224 */ /* 0x000fe200078e000b */
[----:B------:R-:W-:Y:S06]  /*0360*/  @!P0 BRA `(.L_x_4) ;  /* 0x0000000000dc8947 */ /* 0x000fec0003800000 */
[----:B------:R-:W-:-:S13]  /*0370*/  FSETP.NEU.AND P0, PT, |R13|, +INF , PT ;  /* 0x7f8000000d00780b */ /* 0x000fda0003f0d200 */
[----:B------:R-:W-:Y:S01]  /*0380*/  @!P0 FMUL R10, RZ, R13 ;  /* 0x0000000dff0a8220 */ /* 0x000fe20000400000 */
[----:B------:R-:W-:Y:S01]  /*0390*/  @!P0 IMAD.MOV.U32 R0, RZ, RZ, RZ ;  /* 0x000000ffff008224 */ /* 0x000fe200078e00ff */
[----:B------:R-:W-:Y:S06]  /*03a0*/  @!P0 BRA `(.L_x_4) ;  /* 0x0000000000cc8947 */ /* 0x000fec0003800000 */
[----:B------:R-:W-:Y:S01]  /*03b0*/  IMAD.SHL.U32 R6, R13, 0x100, RZ ;  /* 0x000001000d067824 */ /* 0x000fe200078e00ff */
[----:B------:R-:W0:Y:S01]  /*03c0*/  LDCU.64 UR8, c[0x4][URZ] ;  /* 0x01000000ff0877ac */ /* 0x000e220008000a00 */
[----:B------:R-:W-:Y:S02]  /*03d0*/  IMAD.MOV.U32 R12, RZ, RZ, RZ ;  /* 0x000000ffff0c7224 */ /* 0x000fe400078e00ff */
[----:B------:R-:W-:Y:S01]  /*03e0*/  IMAD.MOV.U32 R0, RZ, RZ, R1 ;  /* 0x000000ffff007224 */ /* 0x000fe200078e0001 */
[----:B------:R-:W-:Y:S01]  /*03f0*/  LOP3.LUT R19, R6, 0x80000000, RZ, 0xfc, !PT ;  /* 0x8000000006137812 */ /* 0x000fe200078efcff */
[----:B------:R-:W-:Y:S01]  /*0400*/  UMOV UR5, URZ ;  /* 0x000000ff00057c82 */ /* 0x000fe20008000000 */
[----:B------:R-:W-:-:S05]  /*0410*/  UMOV UR4, URZ ;  /* 0x000000ff00047c82 */ /* 0x000fca0008000000 */
.L_x_5:
[----:B0-----:R-:W-:Y:S02]  /*0420*/  IMAD.U32 R14, RZ, RZ, UR8 ;  /* 0x00000008ff0e7e24 */ /* 0x001fe4000f8e00ff */
[----:B------:R-:W-:-:S05]  /*0430*/  IMAD.U32 R15, RZ, RZ, UR9 ;  /* 0x00000009ff0f7e24 */ /* 0x000fca000f8e00ff */
[----:B------:R-:W2:Y:S01]  /*0440*/  LDG.E.CONSTANT R6, desc[UR6][R14.64] ;  /* 0x000000060e067981 */ /* 0x000ea2000c1e9900 */
[----:B------:R-:W-:Y:S02]  /*0450*/  UIADD3 UR8, UP0, UPT, UR8, 0x4, URZ ;  /* 0x0000000408087890 */ /* 0x000fe4000ff1e0ff */
[----:B------:R-:W-:Y:S02]  /*0460*/  UIADD3 UR4, UPT, UPT, UR4, 0x1, URZ ;  /* 0x0000000104047890 */ /* 0x000fe4000fffe0ff */
[----:B------:R-:W-:Y:S02]  /*0470*/  UIADD3.X UR9, UPT, UPT, URZ, UR9, URZ, UP0, !UPT ;  /* 0x00000009ff097290 */ /* 0x000fe400087fe4ff */
[----:B------:R-:W-:Y:S01]  /*0480*/  UISETP.NE.AND UP0, UPT, UR4, 0x6, UPT ;  /* 0x000000060400788c */ /* 0x000fe2000bf05270 */
[----:B--2---:R-:W-:-:S03]  /*0490*/  IMAD.WIDE.U32 R6, R6, R19, RZ ;  /* 0x0000001306067225 */ /* 0x004fc600078e00ff */
[----:B------:R-:W-:-:S04]  /*04a0*/  IADD3 R17, P0, PT, R6, R12, RZ ;  /* 0x0000000c06117210 */ /* 0x000fc80007f1e0ff */
[----:B------:R-:W-:Y:S01]  /*04b0*/  IADD3.X R12, PT, PT, R7, UR5, RZ, P0, !PT ;  /* 0x00000005070c7c10 */ /* 0x000fe200087fe4ff */
[----:B------:R0:W-:Y:S02]  /*04c0*/  STL [R0], R17 ;  /* 0x0000001100007387 */ /* 0x0001e40000100800 */
[----:B0-----:R-:W-:Y:S01]  /*04d0*/  VIADD R0, R0, 0x4 ;  /* 0x0000000400007836 */ /* 0x001fe20000000000 */
[----:B------:R-:W-:Y:S06]  /*04e0*/  BRA.U UP0, `(.L_x_5) ;  /* 0xfffffffd00cc7547 */ /* 0x000fec000b83ffff */
[----:B------:R-:W-:Y:S01]  /*04f0*/  SHF.R.U32.HI R10, RZ, 0x17, R13 ;  /* 0x00000017ff0a7819 */ /* 0x000fe2000001160d */
[----:B------:R0:W-:Y:S03]  /*0500*/  STL [R1+0x18], R12 ;  /* 0x0000180c01007387 */ /* 0x0001e60000100800 */
[C---:B------:R-:W-:Y:S02]  /*0510*/  LOP3.LUT R0, R10.reuse, 0xe0, RZ, 0xc0, !PT ;  /* 0x000000e00a007812 */ /* 0x040fe400078ec0ff */
[----:B------:R-:W-:-:S03]  /*0520*/  LOP3.LUT P0, RZ, R10, 0x1f, RZ, 0xc0, !PT ;  /* 0x0000001f0aff7812 */ /* 0x000fc6000780c0ff */
[----:B------:R-:W-:-:S05]  /*0530*/  VIADD R0, R0, 0xffffff80 ;  /* 0xffffff8000007836 */ /* 0x000fca0000000000 */
[----:B------:R-:W-:-:S05]  /*0540*/  SHF.R.U32.HI R0, RZ, 0x5, R0 ;  /* 0x00000005ff007819 */ /* 0x000fca0000011600 */
[----:B------:R-:W-:-:S05]  /*0550*/  IMAD R16, R0, -0x4, R1 ;  /* 0xfffffffc00107824 */ /* 0x000fca00078e0201 */
[----:B------:R-:W2:Y:S04]  /*0560*/  LDL R0, [R16+0x18] ;  /* 0x0000180010007983 */ /* 0x000ea80000100800 */
[----:B------:R-:W2:Y:S04]  /*0570*/  LDL R7, [R16+0x14] ;  /* 0x0000140010077983 */ /* 0x000ea80000100800 */
[----:B------:R-:W3:Y:S01]  /*0580*/  @P0 LDL R6, [R16+0x10] ;  /* 0x0000100010060983 */ /* 0x000ee20000100800 */
[----:B------:R-:W-:Y:S01]  /*0590*/  LOP3.LUT R10, R10, 0x1f, RZ, 0xc0, !PT ;  /* 0x0000001f0a0a7812 */ /* 0x000fe200078ec0ff */
[----:B------:R-:W-:Y:S01]  /*05a0*/  UMOV UR4, 0x54442d19 ;  /* 0x54442d1900047882 */ /* 0x000fe20000000000 */
[----:B------:R-:W-:-:S02]  /*05b0*/  UMOV UR5, 0x3bf921fb ;  /* 0x3bf921fb00057882 */ /* 0x000fc40000000000 */
[-C--:B--2---:R-:W-:Y:S02]  /*05c0*/  @P0 SHF.L.W.U32.HI R0, R7, R10.reuse, R0 ;  /* 0x0000000a07000219 */ /* 0x084fe40000010e00 */
[----:B---3--:R-:W-:Y:S02]  /*05d0*/  @P0 SHF.L.W.U32.HI R7, R6, R10, R7 ;  /* 0x0000000a06070219 */ /* 0x008fe40000010e07 */
[----:B------:R-:W-:Y:S02]  /*05e0*/  ISETP.GE.AND P0, PT, R13, RZ, PT ;  /* 0x000000ff0d00720c */ /* 0x000fe40003f06270 */
[C---:B------:R-:W-:Y:S01]  /*05f0*/  SHF.L.W.U32.HI R6, R7.reuse, 0x2, R0 ;  /* 0x0000000207067819 */ /* 0x040fe20000010e00 */
[----:B------:R-:W-:-:S03]  /*0600*/  IMAD.SHL.U32 R7, R7, 0x4, RZ ;  /* 0x0000000407077824 */ /* 0x000fc600078e00ff */
[----:B------:R-:W-:-:S04]  /*0610*/  SHF.R.S32.HI R10, RZ, 0x1f, R6 ;  /* 0x0000001fff0a7819 */ /* 0x000fc80000011406 */
[C---:B------:R-:W-:Y:S02]  /*0620*/  LOP3.LUT R14, R10.reuse, R7, RZ, 0x3c, !PT ;  /* 0x000000070a0e7212 */ /* 0x040fe400078e3cff */
[----:B------:R-:W-:Y:S02]  /*0630*/  LOP3.LUT R15, R10, R6, RZ, 0x3c, !PT ;  /* 0x000000060a0f7212 */ /* 0x000fe400078e3cff */
[----:B------:R-:W-:Y:S02]  /*0640*/  SHF.R.U32.HI R7, RZ, 0x1e, R0 ;  /* 0x0000001eff077819 */ /* 0x000fe40000011600 */
[C---:B------:R-:W-:Y:S02]  /*0650*/  LOP3.LUT R10, R6.reuse, R13, RZ, 0x3c, !PT ;  /* 0x0000000d060a7212 */ /* 0x040fe400078e3cff */
[----:B------:R-:W1:Y:S01]  /*0660*/  I2F.F64.S64 R14, R14 ;  /* 0x0000000e000e7312 */ /* 0x000e620000301c00 */
[----:B------:R-:W-:Y:S02]  /*0670*/  LEA.HI R0, R6, R7, RZ, 0x1 ;  /* 0x0000000706007211 */ /* 0x000fe400078f08ff */
[----:B------:R-:W-:-:S03]  /*0680*/  ISETP.GE.AND P1, PT, R10, RZ, PT ;  /* 0x000000ff0a00720c */ /* 0x000fc60003f26270 */
[----:B------:R-:W-:-:S04]  /*0690*/  IMAD.MOV R6, RZ, RZ, -R0 ;  /* 0x000000ffff067224 */ /* 0x000fc800078e0a00 */
[----:B------:R-:W-:Y:S01]  /*06a0*/  @!P0 IMAD.MOV.U32 R0, RZ, RZ, R6 ;  /* 0x000000ffff008224 */ /* 0x000fe200078e0006 */
[----:B-1----:R-:W-:-:S10]  /*06b0*/  DMUL R16, R14, UR4 ;  /* 0x000000040e107c28 */ /* 0x002fd40008000000 */
[----:B------:R-:W1:Y:S02]  /*06c0*/  F2F.F32.F64 R16, R16 ;  /* 0x0000001000107310 */ /* 0x000e640000301000 */
[----:B01----:R-:W-:-:S07]  /*06d0*/  FSEL R10, -R16, R16, !P1 ;  /* 0x00000010100a7208 */ /* 0x003fce0004800100 */
.L_x_4:
[----:B------:R-:W-:Y:S05]  /*06e0*/  BSYNC.RECONVERGENT B0 ;  /* 0x0000000000007941 */ /* 0x000fea0003800200 */
.L_x_3:
[----:B------:R-:W-:Y:S02]  /*06f0*/  IMAD.MOV.U32 R15, RZ, RZ, 0x37cbac00 ;  /* 0x37cbac00ff0f7424 */ /* 0x000fe400078e00ff */
[----:B------:R-:W-:Y:S01]  /*0700*/  FMUL R6, R10, R10 ;  /* 0x0000000a0a067220 */ /* 0x000fe20000400000 */
[C---:B------:R-:W-:Y:S01]  /*0710*/  LOP3.LUT R12, R0.reuse, 0x1, RZ, 0xc0, !PT ;  /* 0x00000001000c7812 */ /* 0x040fe200078ec0ff */
[----:B------:R-:W-:Y:S01]  /*0720*/  VIADD R0, R0, 0x1 ;  /* 0x0000000100007836 */ /* 0x000fe20000000000 */
[----:B------:R-:W-:Y:S01]  /*0730*/  BSSY.RECONVERGENT B0, `(.L_x_6) ;  /* 0x0000044000007945 */ /* 0x000fe20003800200 */
[----:B------:R-:W-:Y:S01]  /*0740*/  FFMA R7, R6, R15, -0.0013887860113754868507 ;  /* 0xbab607ed06077423 */ /* 0x000fe2000000000f */
[----:B------:R-:W-:Y:S01]  /*0750*/  IMAD.MOV.U32 R16, RZ, RZ, 0x3c0885e4 ;  /* 0x3c0885e4ff107424 */ /* 0x000fe200078e00ff */
[----:B------:R-:W-:Y:S01]  /*0760*/  ISETP.NE.U32.AND P0, PT, R12, 0x1, PT ;  /* 0x000000010c00780c */ /* 0x000fe20003f05070 */
[----:B------:R-:W-:Y:S01]  /*0770*/  IMAD.MOV.U32 R17, RZ, RZ, 0x3e2aaaa8 ;  /* 0x3e2aaaa8ff117424 */ /* 0x000fe200078e00ff */
[----:B------:R-:W-:-:S02]  /*0780*/  LOP3.LUT P1, RZ, R0, 0x2, RZ, 0xc0, !PT ;  /* 0x0000000200ff7812 */ /* 0x000fc4000782c0ff */
[----:B------:R-:W-:Y:S02]  /*0790*/  FSEL R7, R7, -0.00019574658654164522886, P0 ;  /* 0xb94d415307077808 */ /* 0x000fe40000000000 */
[----:B------:R-:W-:Y:S02]  /*07a0*/  FSEL R19, R16, 0.041666727513074874878, !P0 ;  /* 0x3d2aaabb10137808 */ /* 0x000fe40004000000 */
[----:B------:R-:W-:Y:S02]  /*07b0*/  FSEL R0, R10, 1, !P0 ;  /* 0x3f8000000a007808 */ /* 0x000fe40004000000 */
[----:B------:R-:W-:Y:S01]  /*07c0*/  FSEL R10, -R17, -0.4999999701976776123, !P0 ;  /* 0xbeffffff110a7808 */ /* 0x000fe20004000100 */
[C---:B------:R-:W-:Y:S01]  /*07d0*/  FFMA R19, R6.reuse, R7, R19 ;  /* 0x0000000706137223 */ /* 0x040fe20000000013 */
[----:B------:R-:W-:Y:S01]  /*07e0*/  FSETP.GE.AND P0, PT, |R13|, 105615, PT ;  /* 0x47ce47800d00780b */ /* 0x000fe20003f06200 */
[C---:B------:R-:W-:Y:S02]  /*07f0*/  FFMA R7, R6.reuse, R0, RZ ;  /* 0x0000000006077223 */ /* 0x040fe400000000ff */
[----:B------:R-:W-:-:S04]  /*0800*/  FFMA R10, R6, R19, R10 ;  /* 0x00000013060a7223 */ /* 0x000fc8000000000a */
[----:B------:R-:W-:-:S04]  /*0810*/  FFMA R14, R7, R10, R0 ;  /* 0x0000000a070e7223 */ /* 0x000fc80000000000 */
[----:B------:R-:W-:Y:S02]  /*0820*/  @P1 FADD R14, RZ, -R14 ;  /* 0x8000000eff0e1221 */ /* 0x000fe40000000000 */
[----:B------:R-:W-:Y:S05]  /*0830*/  @!P0 BRA `(.L_x_7) ;  /* 0x0000000000cc8947 */ /* 0x000fea0003800000 */
[----:B------:R-:W-:-:S13]  /*0840*/  FSETP.NEU.AND P0, PT, |R13|, +INF , PT ;  /* 0x7f8000000d00780b */ /* 0x000fda0003f0d200 */
[----:B------:R-:W-:Y:S01]  /*0850*/  @!P0 FMUL R11, RZ, R13 ;  /* 0x0000000dff0b8220 */ /* 0x000fe20000400000 */
[----:B------:R-:W-:Y:S01]  /*0860*/  @!P0 IMAD.MOV.U32 R18, RZ, RZ, RZ ;  /* 0x000000ffff128224 */ /* 0x000fe200078e00ff */
[----:B------:R-:W-:Y:S06]  /*0870*/  @!P0 BRA `(.L_x_7) ;  /* 0x0000000000bc8947 */ /* 0x000fec0003800000 */
[----:B------:R-:W0:Y:S01]  /*0880*/  LDC.64 R6, c[0x4][RZ] ;  /* 0x01000000ff067b82 */ /* 0x000e220000000a00 */
[----:B------:R-:W-:Y:S01]  /*0890*/  IMAD.SHL.U32 R10, R13, 0x100, RZ ;  /* 0x000001000d0a7824 */ /* 0x000fe200078e00ff */
[----:B------:R-:W-:Y:S01]  /*08a0*/  UMOV UR4, URZ ;  /* 0x000000ff00047c82 */ /* 0x000fe20008000000 */
[----:B------:R-:W-:Y:S02]  /*08b0*/  IMAD.MOV.U32 R0, RZ, RZ, RZ ;  /* 0x000000ffff007224 */ /* 0x000fe400078e00ff */
[----:B------:R-:W-:Y:S01]  /*08c0*/  IMAD.MOV.U32 R12, RZ, RZ, RZ ;  /* 0x000000ffff0c7224 */ /* 0x000fe200078e00ff */
[----:B------:R-:W-:-:S07]  /*08d0*/  LOP3.LUT R25, R10, 0x80000000, RZ, 0xfc, !PT ;  /* 0x800000000a197812 */ /* 0x000fce00078efcff */
.L_x_8:
[----:B0-----:R-:W-:-:S05]  /*08e0*/  IMAD.WIDE.U32 R18, R12, 0x4, R6 ;  /* 0x000000040c127825 */ /* 0x001fca00078e0006 */
[----:B------:R-:W2:Y:S01]  /*08f0*/  LDG.E.CONSTANT R10, desc[UR6][R18.64] ;  /* 0x00000006120a7981 */ /* 0x000ea2000c1e9900 */
[C---:B-1----:R-:W-:Y:S02]  /*0900*/  IMAD R20, R12.reuse, 0x4, R1 ;  /* 0x000000040c147824 */ /* 0x042fe400078e0201 */
[----:B------:R-:W-:-:S05]  /*0910*/  VIADD R12, R12, 0x1 ;  /* 0x000000010c0c7836 */ /* 0x000fca0000000000 */
[----:B------:R-:W-:Y:S01]  /*0920*/  ISETP.NE.AND P0, PT, R12, 0x6, PT ;  /* 0x000000060c00780c */ /* 0x000fe20003f05270 */
[----:B--2---:R-:W-:-:S03]  /*0930*/  IMAD.WIDE.U32 R10, R10, R25, RZ ;  /* 0x000000190a0a7225 */ /* 0x004fc600078e00ff */
[----:B------:R-:W-:-:S04]  /*0940*/  IADD3 R21, P1, PT, R10, R0, RZ ;  /* 0x000000000a157210 */ /* 0x000fc80007f3e0ff */
[----:B------:R-:W-:Y:S01]  /*0950*/  IADD3.X R0, PT, PT, R11, UR4, RZ, P1, !PT ;  /* 0x000000040b007c10 */ /* 0x000fe20008ffe4ff */
[----:B------:R1:W-:Y:S04]  /*0960*/  STL [R20], R21 ;  /* 0x0000001514007387 */ /* 0x0003e80000100800 */
[----:B------:R-:W-:Y:S05]  /*0970*/  @P0 BRA `(.L_x_8) ;  /* 0xfffffffc00d80947 */ /* 0x000fea000383ffff */
        /* <DEDUP_REMOVED lines=12> */
[----:B------:R-:W-:Y:S01]  /*0a40*/  UMOV UR5, 0x3bf921fb ;  /* 0x3bf921fb00057882 */ /* 0x000fe20000000000 */
[----:B------:R-:W-:-:S02]  /*0a50*/  ISETP.GE.AND P1, PT, R13, RZ, PT ;  /* 0x000000ff0d00720c */ /* 0x000fc40003f26270 */
[-C--:B--2---:R-:W-:Y:S02]  /*0a60*/  @P0 SHF.L.W.U32.HI R10, R7, R11.reuse, R10 ;  /* 0x0000000b070a0219 */ /* 0x084fe40000010e0a */
[----:B---3--:R-:W-:-:S04]  /*0a70*/  @P0 SHF.L.W.U32.HI R7, R6, R11, R7 ;  /* 0x0000000b06070219 */ /* 0x008fc80000010e07 */
[C-C-:B------:R-:W-:Y:S01]  /*0a80*/  SHF.L.W.U32.HI R11, R7.reuse, 0x2, R10.reuse ;  /* 0x00000002070b7819 */ /* 0x140fe20000010e0a */
[----:B------:R-:W-:Y:S01]  /*0a90*/  IMAD.SHL.U32 R7, R7, 0x4, RZ ;  /* 0x0000000407077824 */ /* 0x000fe200078e00ff */
[----:B------:R-:W-:Y:S02]  /*0aa0*/  SHF.R.U32.HI R10, RZ, 0x1e, R10 ;  /* 0x0000001eff0a7819 */ /* 0x000fe4000001160a */
[----:B------:R-:W-:Y:S02]  /*0ab0*/  SHF.R.S32.HI R12, RZ, 0x1f, R11 ;  /* 0x0000001fff0c7819 */ /* 0x000fe4000001140b */
[C---:B------:R-:W-:Y:S02]  /*0ac0*/  LEA.HI R18, R11.reuse, R10, RZ, 0x1 ;  /* 0x0000000a0b127211 */ /* 0x040fe400078f08ff */
[C---:B------:R-:W-:Y:S02]  /*0ad0*/  LOP3.LUT R6, R12.reuse, R7, RZ, 0x3c, !PT ;  /* 0x000000070c067212 */ /* 0x040fe400078e3cff */
[----:B------:R-:W-:Y:S01]  /*0ae0*/  LOP3.LUT R7, R12, R11, RZ, 0x3c, !PT ;  /* 0x0000000b0c077212 */ /* 0x000fe200078e3cff */
[----:B0-----:R-:W-:Y:S01]  /*0af0*/  IMAD.MOV R0, RZ, RZ, -R18 ;  /* 0x000000ffff007224 */ /* 0x001fe200078e0a12 */
[----:B------:R-:W-:-:S03]  /*0b00*/  LOP3.LUT R13, R11, R13, RZ, 0x3c, !PT ;  /* 0x0000000d0b0d7212 */ /* 0x000fc600078e3cff */
[----:B------:R-:W-:Y:S01]  /*0b10*/  @!P1 IMAD.MOV.U32 R18, RZ, RZ, R0 ;  /* 0x000000ffff129224 */ /* 0x000fe200078e0000 */
[----:B------:R-:W1:Y:S01]  /*0b20*/  I2F.F64.S64 R6, R6 ;  /* 0x0000000600067312 */ /* 0x000e620000301c00 */
[----:B------:R-:W-:Y:S01]  /*0b30*/  ISETP.GE.AND P0, PT, R13, RZ, PT ;  /* 0x000000ff0d00720c */ /* 0x000fe20003f06270 */
[----:B-1----:R-:W-:-:S10]  /*0b40*/  DMUL R20, R6, UR4 ;  /* 0x0000000406147c28 */ /* 0x002fd40008000000 */
[----:B------:R-:W0:Y:S02]  /*0b50*/  F2F.F32.F64 R20, R20 ;  /* 0x0000001400147310 */ /* 0x000e240000301000 */
[----:B0-----:R-:W-:-:S07]  /*0b60*/  FSEL R11, -R20, R20, !P0 ;  /* 0x00000014140b7208 */ /* 0x001fce0004000100 */
.L_x_7:
[----:B------:R-:W-:Y:S05]  /*0b70*/  BSYNC.RECONVERGENT B0 ;  /* 0x0000000000007941 */ /* 0x000fea0003800200 */
.L_x_6:
[----:B------:R-:W0:Y:S08]  /*0b80*/  LDC.64 R6, c[0x0][0x388] ;  /* 0x0000e200ff067b82 */ /* 0x000e300000000a00 */
[----:B------:R-:W1:Y:S01]  /*0b90*/  LDC.64 R12, c[0x0][0x380] ;  /* 0x0000e000ff0c7b82 */ /* 0x000e620000000a00 */
[----:B------:R-:W-:Y:S01]  /*0ba0*/  FMUL R10, R11, R11 ;  /* 0x0000000b0b0a7220 */ /* 0x000fe20000400000 */
[----:B------:R-:W-:Y:S01]  /*0bb0*/  LOP3.LUT R0, R18, 0x1, RZ, 0xc0, !PT ;  /* 0x0000000112007812 */ /* 0x000fe200078ec0ff */
[----:B------:R-:W2:Y:S01]  /*0bc0*/  LDCU UR4, c[0x0][0x3a0] ;  /* 0x00007400ff0477ac */ /* 0x000ea20008000800 */
[----:B0-----:R-:W-:-:S06]  /*0bd0*/  IMAD.WIDE.U32 R6, R5, 0x4, R6 ;  /* 0x0000000405067825 */ /* 0x001fcc00078e0006 */
[----:B------:R-:W3:Y:S01]  /*0be0*/  LDG.E R7, desc[UR6][R6.64] ;  /* 0x0000000606077981 */ /* 0x000ee2000c1e1900 */
[----:B-1----:R-:W-:-:S06]  /*0bf0*/  IMAD.WIDE.U32 R12, R5, 0x4, R12 ;  /* 0x00000004050c7825 */ /* 0x002fcc00078e000c */
[----:B------:R-:W4:Y:S01]  /*0c00*/  LDG.E R13, desc[UR6][R12.64] ;  /* 0x000000060c0d7981 */ /* 0x000f22000c1e1900 */
[----:B------:R-:W-:Y:S01]  /*0c10*/  FFMA R15, R10, R15, -0.0013887860113754868507 ;  /* 0xbab607ed0a0f7423 */ /* 0x000fe2000000000f */
[----:B------:R-:W-:-:S04]  /*0c20*/  ISETP.NE.U32.AND P0, PT, R0, 0x1, PT ;  /* 0x000000010000780c */ /* 0x000fc80003f05070 */
[----:B------:R-:W-:Y:S02]  /*0c30*/  FSEL R19, R16, 0.041666727513074874878, P0 ;  /* 0x3d2aaabb10137808 */ /* 0x000fe40000000000 */
[----:B------:R-:W-:Y:S02]  /*0c40*/  FSEL R15, R15, -0.00019574658654164522886, !P0 ;  /* 0xb94d41530f0f7808 */ /* 0x000fe40004000000 */
[----:B------:R-:W-:Y:S02]  /*0c50*/  LOP3.LUT P1, RZ, R18, 0x2, RZ, 0xc0, !PT ;  /* 0x0000000212ff7812 */ /* 0x000fe4000782c0ff */
[----:B------:R-:W-:Y:S01]  /*0c60*/  FSEL R17, -R17, -0.4999999701976776123, P0 ;  /* 0xbeffffff11117808 */ /* 0x000fe20000000100 */
[C---:B------:R-:W-:Y:S01]  /*0c70*/  FFMA R15, R10.reuse, R15, R19 ;  /* 0x0000000f0a0f7223 */ /* 0x040fe20000000013 */
[----:B------:R-:W-:Y:S01]  /*0c80*/  FSEL R0, R11, 1, P0 ;  /* 0x3f8000000b007808 */ /* 0x000fe20000000000 */
[----:B------:R-:W-:Y:S02]  /*0c90*/  VIADD R5, R5, 0x1 ;  /* 0x0000000105057836 */ /* 0x000fe40000000000 */
[----:B------:R-:W-:-:S02]  /*0ca0*/  FFMA R15, R10, R15, R17 ;  /* 0x0000000f0a0f7223 */ /* 0x000fc40000000011 */
[----:B------:R-:W-:Y:S01]  /*0cb0*/  FFMA R11, R10, R0, RZ ;  /* 0x000000000a0b7223 */ /* 0x000fe200000000ff */
[----:B--2---:R-:W-:-:S03]  /*0cc0*/  ISETP.NE.AND P0, PT, R5, UR4, PT ;  /* 0x0000000405007c0c */ /* 0x004fc6000bf05270 */
[----:B------:R-:W-:-:S04]  /*0cd0*/  FFMA R0, R11, R15, R0 ;  /* 0x0000000f0b007223 */ /* 0x000fc80000000000 */
[----:B------:R-:W-:-:S04]  /*0ce0*/  @P1 FADD R0, RZ, -R0 ;  /* 0x80000000ff001221 */ /* 0x000fc80000000000 */
[C---:B---3--:R-:W-:Y:S01]  /*0cf0*/  FMUL R11, R0.reuse, R7 ;  /* 0x00000007000b7220 */ /* 0x048fe20000400000 */
[----:B----4-:R-:W-:-:S03]  /*0d00*/  FMUL R6, R0, R13 ;  /* 0x0000000d00067220 */ /* 0x010fc60000400000 */
[C---:B------:R-:W-:Y:S01]  /*0d10*/  FFMA R0, R14.reuse, R13, -R11 ;  /* 0x0000000d0e007223 */ /* 0x040fe2000000080b */
[----:B------:R-:W-:-:S03]  /*0d20*/  FFMA R7, R14, R7, R6 ;  /* 0x000000070e077223 */ /* 0x000fc60000000006 */
[----:B------:R-:W-:Y:S01]  /*0d30*/  FADD R3, R0, R3 ;  /* 0x0000000300037221 */ /* 0x000fe20000000000 */
[----:B------:R-:W-:Y:S01]  /*0d40*/  FADD R4, R7, R4 ;  /* 0x0000000407047221 */ /* 0x000fe20000000000 */
[----:B------:R-:W-:Y:S06]  /*0d50*/  @P0 BRA `(.L_x_9) ;  /* 0xfffffff000fc0947 */ /* 0x000fec000383ffff */
.L_x_0:
[----:B------:R-:W1:Y:S08]  /*0d60*/  LDC.64 R6, c[0x0][0x390] ;  /* 0x0000e400ff067b82 */ /* 0x000e700000000a00 */
[----:B------:R-:W2:Y:S01]  /*0d70*/  LDC.64 R8, c[0x0][0x398] ;  /* 0x0000e600ff087b82 */ /* 0x000ea20000000a00 */
[----:B-1----:R-:W-:-:S05]  /*0d80*/  IMAD.WIDE R6, R2, 0x4, R6 ;  /* 0x0000000402067825 */ /* 0x002fca00078e0206 */
[----:B0-----:R-:W-:Y:S01]  /*0d90*/  STG.E desc[UR6][R6.64], R3 ;  /* 0x0000000306007986 */ /* 0x001fe2000c101906 */
[----:B--2---:R-:W-:-:S05]  /*0da0*/  IMAD.WIDE R8, R2, 0x4, R8 ;  /* 0x0000000402087825 */ /* 0x004fca00078e0208 */
[----:B------:R-:W-:Y:S01]  /*0db0*/  STG.E desc[UR6][R8.64], R4 ;  /* 0x0000000408007986 */ /* 0x000fe2000c101906 */
[----:B------:R-:W-:Y:S05]  /*0dc0*/  EXIT ;  /* 0x000000000000794d */ /* 0x000fea0003800000 */
        .weak           $__internal_0_$__cuda_sm20_div_rn_f64_full
        .type           $__internal_0_$__cuda_sm20_div_rn_f64_full,@function
        .size           $__internal_0_$__cuda_sm20_div_rn_f64_full,(.L_x_16 - $__internal_0_$__cuda_sm20_div_rn_f64_full)
$__internal_0_$__cuda_sm20_div_rn_f64_full:
[C---:B------:R-:W-:Y:S01]  /*0dd0*/  FSETP.GEU.AND P0, PT, |R23|.reuse, 1.469367938527859385e-39, PT ;  /* 0x001000001700780b */ /* 0x040fe20003f0e200 */
[----:B------:R-:W-:Y:S01]  /*0de0*/  IMAD.MOV.U32 R14, RZ, RZ, 0x1 ;  /* 0x00000001ff0e7424 */ /* 0x000fe200078e00ff */
[----:B------:R-:W-:Y:S01]  /*0df0*/  LOP3.LUT R10, R23, 0x800fffff, RZ, 0xc0, !PT ;  /* 0x800fffff170a7812 */ /* 0x000fe200078ec0ff */
[----:B------:R-:W-:Y:S01]  /*0e00*/  BSSY.RECONVERGENT B1, `(.L_x_10) ;  /* 0x0000054000017945 */ /* 0x000fe20003800200 */
[C---:B------:R-:W-:Y:S02]  /*0e10*/  FSETP.GEU.AND P2, PT, |R13|.reuse, 1.469367938527859385e-39, PT ;  /* 0x001000000d00780b */ /* 0x040fe40003f4e200 */
[----:B------:R-:W-:Y:S01]  /*0e20*/  LOP3.LUT R11, R10, 0x3ff00000, RZ, 0xfc, !PT ;  /* 0x3ff000000a0b7812 */ /* 0x000fe200078efcff */
[----:B------:R-:W-:Y:S01]  /*0e30*/  IMAD.MOV.U32 R10, RZ, RZ, R22 ;  /* 0x000000ffff0a7224 */ /* 0x000fe200078e0016 */
[----:B------:R-:W-:Y:S02]  /*0e40*/  LOP3.LUT R6, R13, 0x7ff00000, RZ, 0xc0, !PT ;  /* 0x7ff000000d067812 */ /* 0x000fe400078ec0ff */
[----:B------:R-:W-:-:S03]  /*0e50*/  LOP3.LUT R25, R23, 0x7ff00000, RZ, 0xc0, !PT ;  /* 0x7ff0000017197812 */ /* 0x000fc600078ec0ff */
[----:B------:R-:W-:Y:S01]  /*0e60*/  @!P0 DMUL R10, R22, 8.98846567431157953865e+307 ;  /* 0x7fe00000160a8828 */ /* 0x000fe20000000000 */
[----:B------:R-:W-:-:S03]  /*0e70*/  ISETP.GE.U32.AND P1, PT, R6, R25, PT ;  /* 0x000000190600720c */ /* 0x000fc60003f26070 */
[----:B------:R-:W-:Y:S02]  /*0e80*/  @!P2 LOP3.LUT R7, R23, 0x7ff00000, RZ, 0xc0, !PT ;  /* 0x7ff000001707a812 */ /* 0x000fe400078ec0ff */
[----:B------:R-:W0:Y:S02]  /*0e90*/  MUFU.RCP64H R15, R11 ;  /* 0x0000000b000f7308 */ /* 0x000e240000001800 */
[----:B------:R-:W-:Y:S01]  /*0ea0*/  @!P2 ISETP.GE.U32.AND P3, PT, R6, R7, PT ;  /* 0x000000070600a20c */ /* 0x000fe20003f66070 */
[----:B------:R-:W-:Y:S01]  /*0eb0*/  IMAD.MOV.U32 R7, RZ, RZ, 0x1ca00000 ;  /* 0x1ca00000ff077424 */ /* 0x000fe200078e00ff */
[----:B------:R-:W-:-:S04]  /*0ec0*/  @!P0 LOP3.LUT R25, R11, 0x7ff00000, RZ, 0xc0, !PT ;  /* 0x7ff000000b198812 */ /* 0x000fc800078ec0ff */
[----:B------:R-:W-:-:S04]  /*0ed0*/  @!P2 SEL R17, R7, 0x63400000, !P3 ;  /* 0x634000000711a807 */ /* 0x000fc80005800000 */
[----:B------:R-:W-:-:S04]  /*0ee0*/  @!P2 LOP3.LUT R20, R17, 0x80000000, R13, 0xf8, !PT ;  /* 0x800000001114a812 */ /* 0x000fc800078ef80d */
[----:B------:R-:W-:Y:S01]  /*0ef0*/  @!P2 LOP3.LUT R21, R20, 0x100000, RZ, 0xfc, !PT ;  /* 0x001000001415a812 */ /* 0x000fe200078efcff */
[----:B0-----:R-:W-:Y:S01]  /*0f00*/  DFMA R18, R14, -R10, 1 ;  /* 0x3ff000000e12742b */ /* 0x001fe2000000080a */
[----:B------:R-:W-:-:S07]  /*0f10*/  @!P2 IMAD.MOV.U32 R20, RZ, RZ, RZ ;  /* 0x000000ffff14a224 */ /* 0x000fce00078e00ff */
[----:B------:R-:W-:-:S08]  /*0f20*/  DFMA R18, R18, R18, R18 ;  /* 0x000000121212722b */ /* 0x000fd00000000012 */
[----:B------:R-:W-:Y:S01]  /*0f30*/  DFMA R18, R14, R18, R14 ;  /* 0x000000120e12722b */ /* 0x000fe2000000000e */
[----:B------:R-:W-:Y:S01]  /*0f40*/  SEL R15, R7, 0x63400000, !P1 ;  /* 0x63400000070f7807 */ /* 0x000fe20004800000 */
[----:B------:R-:W-:-:S03]  /*0f50*/  IMAD.MOV.U32 R14, RZ, RZ, R12 ;  /* 0x000000ffff0e7224 */ /* 0x000fc600078e000c */
[----:B------:R-:W-:-:S03]  /*0f60*/  LOP3.LUT R15, R15, 0x800fffff, R13, 0xf8, !PT ;  /* 0x800fffff0f0f7812 */ /* 0x000fc600078ef80d */
[----:B------:R-:W-:-:S03]  /*0f70*/  DFMA R16, R18, -R10, 1 ;  /* 0x3ff000001210742b */ /* 0x000fc6000000080a */
[----:B------:R-:W-:-:S05]  /*0f80*/  @!P2 DFMA R14, R14, 2, -R20 ;  /* 0x400000000e0ea82b */ /* 0x000fca0000000814 */
[----:B------:R-:W-:-:S08]  /*0f90*/  DFMA R16, R18, R16, R18 ;  /* 0x000000101210722b */ /* 0x000fd00000000012 */
[----:B------:R-:W-:-:S08]  /*0fa0*/  DMUL R18, R16, R14 ;  /* 0x0000000e10127228 */ /* 0x000fd00000000000 */
[----:B------:R-:W-:-:S08]  /*0fb0*/  DFMA R20, R18, -R10, R14 ;  /* 0x8000000a1214722b */ /* 0x000fd0000000000e */
[----:B------:R-:W-:Y:S01]  /*0fc0*/  DFMA R20, R16, R20, R18 ;  /* 0x000000141014722b */ /* 0x000fe20000000012 */
[----:B------:R-:W-:Y:S01]  /*0fd0*/  IMAD.MOV.U32 R16, RZ, RZ, R6 ;  /* 0x000000ffff107224 */ /* 0x000fe200078e0006 */
[----:B------:R-:W-:Y:S01]  /*0fe0*/  @!P2 LOP3.LUT R16, R15, 0x7ff00000, RZ, 0xc0, !PT ;  /* 0x7ff000000f10a812 */ /* 0x000fe200078ec0ff */
[----:B------:R-:W-:-:S04]  /*0ff0*/  VIADD R18, R25, 0xffffffff ;  /* 0xffffffff19127836 */ /* 0x000fc80000000000 */
[----:B------:R-:W-:-:S05]  /*1000*/  VIADD R17, R16, 0xffffffff ;  /* 0xffffffff10117836 */ /* 0x000fca0000000000 */
[----:B------:R-:W-:-:S04]  /*1010*/  ISETP.GT.U32.AND P0, PT, R17, 0x7feffffe, PT ;  /* 0x7feffffe1100780c */ /* 0x000fc80003f04070 */
[----:B------:R-:W-:-:S13]  /*1020*/  ISETP.GT.U32.OR P0, PT, R18, 0x7feffffe, P0 ;  /* 0x7feffffe1200780c */ /* 0x000fda0000704470 */
[----:B------:R-:W-:Y:S05]  /*1030*/  @P0 BRA `(.L_x_11) ;  /* 0x00000000006c0947 */ /* 0x000fea0003800000 */
[----:B------:R-:W-:-:S04]  /*1040*/  LOP3.LUT R13, R23, 0x7ff00000, RZ, 0xc0, !PT ;  /* 0x7ff00000170d7812 */ /* 0x000fc800078ec0ff */
[CC--:B------:R-:W-:Y:S02]  /*1050*/  VIADDMNMX R12, R6.reuse, -R13.reuse, 0xb9600000, !PT ;  /* 0xb9600000060c7446 */ /* 0x0c0fe4000780090d */
[----:B------:R-:W-:Y:S02]  /*1060*/  ISETP.GE.U32.AND P0, PT, R6, R13, PT ;  /* 0x0000000d0600720c */ /* 0x000fe40003f06070 */
[----:B------:R-:W-:Y:S02]  /*1070*/  VIMNMX R12, PT, PT, R12, 0x46a00000, PT ;  /* 0x46a000000c0c7848 */ /* 0x000fe40003fe0100 */
[----:B------:R-:W-:-:S05]  /*1080*/  SEL R7, R7, 0x63400000, !P0 ;  /* 0x6340000007077807 */ /* 0x000fca0004000000 */
[----:B------:R-:W-:Y:S02]  /*1090*/  IMAD.IADD R16, R12, 0x1, -R7 ;  /* 0x000000010c107824 */ /* 0x000fe400078e0a07 */
[----:B------:R-:W-:Y:S02]  /*10a0*/  IMAD.MOV.U32 R12, RZ, RZ, RZ ;  /* 0x000000ffff0c7224 */ /* 0x000fe400078e00ff */
[----:B------:R-:W-:-:S06]  /*10b0*/  VIADD R13, R16, 0x7fe00000 ;  /* 0x7fe00000100d7836 */ /* 0x000fcc0000000000 */
[----:B------:R-:W-:-:S10]  /*10c0*/  DMUL R6, R20, R12 ;  /* 0x0000000c14067228 */ /* 0x000fd40000000000 */
[----:B------:R-:W-:-:S13]  /*10d0*/  FSETP.GTU.AND P0, PT, |R7|, 1.469367938527859385e-39, PT ;  /* 0x001000000700780b */ /* 0x000fda0003f0c200 */
[----:B------:R-:W-:Y:S05]  /*10e0*/  @P0 BRA `(.L_x_12) ;  /* 0x0000000000940947 */ /* 0x000fea0003800000 */
[----:B------:R-:W-:Y:S01]  /*10f0*/  DFMA R10, R20, -R10, R14 ;  /* 0x8000000a140a722b */ /* 0x000fe2000000000e */
[----:B------:R-:W-:-:S09]  /*1100*/  IMAD.MOV.U32 R12, RZ, RZ, RZ ;  /* 0x000000ffff0c7224 */ /* 0x000fd200078e00ff */
[C---:B------:R-:W-:Y:S02]  /*1110*/  FSETP.NEU.AND P0, PT, R11.reuse, RZ, PT ;  /* 0x000000ff0b00720b */ /* 0x040fe40003f0d000 */
[----:B------:R-:W-:-:S04]  /*1120*/  LOP3.LUT R15, R11, 0x80000000, R23, 0x48, !PT ;  /* 0x800000000b0f7812 */ /* 0x000fc800078e4817 */
[----:B------:R-:W-:-:S07]  /*1130*/  LOP3.LUT R13, R15, R13, RZ, 0xfc, !PT ;  /* 0x0000000d0f0d7212 */ /* 0x000fce00078efcff */
[----:B------:R-:W-:Y:S05]  /*1140*/  @!P0 BRA `(.L_x_12) ;  /* 0x00000000007c8947 */ /* 0x000fea0003800000 */
[----:B------:R-:W-:Y:S01]  /*1150*/  IMAD.MOV R11, RZ, RZ, -R16 ;  /* 0x000000ffff0b7224 */ /* 0x000fe200078e0a10 */
[----:B------:R-:W-:Y:S01]  /*1160*/  DMUL.RP R12, R20, R12 ;  /* 0x0000000c140c7228 */ /* 0x000fe20000008000 */
[----:B------:R-:W-:-:S06]  /*1170*/  IMAD.MOV.U32 R10, RZ, RZ, RZ ;  /* 0x000000ffff0a7224 */ /* 0x000fcc00078e00ff */
[----:B------:R-:W-:-:S03]  /*1180*/  DFMA R10, R6, -R10, R20 ;  /* 0x8000000a060a722b */ /* 0x000fc60000000014 */
[----:B------:R-:W-:-:S03]  /*1190*/  LOP3.LUT R15, R13, R15, RZ, 0x3c, !PT ;  /* 0x0000000f0d0f7212 */ /* 0x000fc600078e3cff */
[----:B------:R-:W-:-:S04]  /*11a0*/  IADD3 R10, PT, PT, -R16, -0x43300000, RZ ;  /* 0xbcd00000100a7810 */ /* 0x000fc80007ffe1ff */
[----:B------:R-:W-:-:S04]  /*11b0*/  FSETP.NEU.AND P0, PT, |R11|, R10, PT ;  /* 0x0000000a0b00720b */ /* 0x000fc80003f0d200 */
[----:B------:R-:W-:Y:S02]  /*11c0*/  FSEL R6, R12, R6, !P0 ;  /* 0x000000060c067208 */ /* 0x000fe40004000000 */
[----:B------:R-:W-:Y:S01]  /*11d0*/  FSEL R7, R15, R7, !P0 ;  /* 0x000000070f077208 */ /* 0x000fe20004000000 */
[----:B------:R-:W-:Y:S06]  /*11e0*/  BRA `(.L_x_12) ;  /* 0x0000000000547947 */ /* 0x000fec0003800000 */
.L_x_11:
[----:B------:R-:W-:-:S14]  /*11f0*/  DSETP.NAN.AND P0, PT, R12, R12, PT ;  /* 0x0000000c0c00722a */ /* 0x000fdc0003f08000 */
[----:B------:R-:W-:Y:S05]  /*1200*/  @P0 BRA `(.L_x_13) ;  /* 0x0000000000440947 */ /* 0x000fea0003800000 */
[----:B------:R-:W-:-:S14]  /*1210*/  DSETP.NAN.AND P0, PT, R22, R22, PT ;  /* 0x000000161600722a */ /* 0x000fdc0003f08000 */
[----:B------:R-:W-:Y:S05]  /*1220*/  @P0 BRA `(.L_x_14) ;  /* 0x0000000000300947 */ /* 0x000fea0003800000 */
[----:B------:R-:W-:Y:S01]  /*1230*/  ISETP.NE.AND P0, PT, R16, R25, PT ;  /* 0x000000191000720c */ /* 0x000fe20003f05270 */
[----:B------:R-:W-:Y:S02]  /*1240*/  IMAD.MOV.U32 R6, RZ, RZ, 0x0 ;  /* 0x00000000ff067424 */ /* 0x000fe400078e00ff */
[----:B------:R-:W-:-:S10]  /*1250*/  IMAD.MOV.U32 R7, RZ, RZ, -0x80000 ;  /* 0xfff80000ff077424 */ /* 0x000fd400078e00ff */
[----:B------:R-:W-:Y:S05]  /*1260*/  @!P0 BRA `(.L_x_12) ;  /* 0x0000000000348947 */ /* 0x000fea0003800000 */
[----:B------:R-:W-:Y:S02]  /*1270*/  ISETP.NE.AND P0, PT, R16, 0x7ff00000, PT ;  /* 0x7ff000001000780c */ /* 0x000fe40003f05270 */
[----:B------:R-:W-:Y:S02]  /*1280*/  LOP3.LUT R7, R13, 0x80000000, R23, 0x48, !PT ;  /* 0x800000000d077812 */ /* 0x000fe400078e4817 */
[----:B------:R-:W-:-:S13]  /*1290*/  ISETP.EQ.OR P0, PT, R25, RZ, !P0 ;  /* 0x000000ff1900720c */ /* 0x000fda0004702670 */
[----:B------:R-:W-:Y:S01]  /*12a0*/  @P0 LOP3.LUT R10, R7, 0x7ff00000, RZ, 0xfc, !PT ;  /* 0x7ff00000070a0812 */ /* 0x000fe200078efcff */
[----:B------:R-:W-:Y:S02]  /*12b0*/  @!P0 IMAD.MOV.U32 R6, RZ, RZ, RZ ;  /* 0x000000ffff068224 */ /* 0x000fe400078e00ff */
[----:B------:R-:W-:Y:S02]  /*12c0*/  @P0 IMAD.MOV.U32 R6, RZ, RZ, RZ ;  /* 0x000000ffff060224 */ /* 0x000fe400078e00ff */
[----:B------:R-:W-:Y:S01]  /*12d0*/  @P0 IMAD.MOV.U32 R7, RZ, RZ, R10 ;  /* 0x000000ffff070224 */ /* 0x000fe200078e000a */
[----:B------:R-:W-:Y:S06]  /*12e0*/  BRA `(.L_x_12) ;  /* 0x0000000000147947 */ /* 0x000fec0003800000 */
.L_x_14:
[----:B------:R-:W-:Y:S01]  /*12f0*/  LOP3.LUT R7, R23, 0x80000, RZ, 0xfc, !PT ;  /* 0x0008000017077812 */ /* 0x000fe200078efcff */
[----:B------:R-:W-:Y:S01]  /*1300*/  IMAD.MOV.U32 R6, RZ, RZ, R22 ;  /* 0x000000ffff067224 */ /* 0x000fe200078e0016 */
[----:B------:R-:W-:Y:S06]  /*1310*/  BRA `(.L_x_12) ;  /* 0x0000000000087947 */ /* 0x000fec0003800000 */
.L_x_13:
[----:B------:R-:W-:Y:S01]  /*1320*/  LOP3.LUT R7, R13, 0x80000, RZ, 0xfc, !PT ;  /* 0x000800000d077812 */ /* 0x000fe200078efcff */
[----:B------:R-:W-:-:S07]  /*1330*/  IMAD.MOV.U32 R6, RZ, RZ, R12 ;  /* 0x000000ffff067224 */ /* 0x000fce00078e000c */
.L_x_12:
[----:B------:R-:W-:Y:S05]  /*1340*/  BSYNC.RECONVERGENT B1 ;  /* 0x0000000000017941 */ /* 0x000fea0003800200 */
.L_x_10:
[----:B------:R-:W-:Y:S02]  /*1350*/  IMAD.MOV.U32 R10, RZ, RZ, R6 ;  /* 0x000000ffff0a7224 */ /* 0x000fe400078e0006 */
[----:B------:R-:W-:Y:S02]  /*1360*/  IMAD.MOV.U32 R11, RZ, RZ, R7 ;  /* 0x000000ffff0b7224 */ /* 0x000fe400078e0007 */
[----:B------:R-:W-:Y:S02]  /*1370*/  IMAD.MOV.U32 R6, RZ, RZ, R0 ;  /* 0x000000ffff067224 */ /* 0x000fe400078e0000 */
[----:B------:R-:W-:-:S04]  /*1380*/  IMAD.MOV.U32 R7, RZ, RZ, 0x0 ;  /* 0x00000000ff077424 */ /* 0x000fc800078e00ff */
[----:B------:R-:W-:Y:S05]  /*1390*/  RET.REL.NODEC R6 `(_Z9dftKernelPfS_S_S_i) ;  /* 0xffffffec06187950 */ /* 0x000fea0003c3ffff */
.L_x_15:
[----:B------:R-:W-:-:S00]  /*13a0*/  BRA `(.L_x_15) ;  /* 0xfffffffc00fc7947 */ /* 0x000fc0000383ffff */
[----:B------:R-:W-:-:S00]  /*13b0*/  NOP ;  /* 0x0000000000007918 */ /* 0x000fc00000000000 */
        /* <DEDUP_REMOVED lines=12> */
.L_x_16:


//--------------------- .nv.global.init           --------------------------
	.section	.nv.global.init,"aw",@progbits
	.align	4
.nv.global.init:
	.type		__cudart_i2opi_f,@object
	.size		__cudart_i2opi_f,(.L_0 - __cudart_i2opi_f)
__cudart_i2opi_f:
        /*0000*/ 	.byte	0x41, 0x90, 0x43, 0x3c, 0x99, 0x95, 0x62, 0xdb, 0xc0, 0xdd, 0x34, 0xf5, 0xd1, 0x57, 0x27, 0xfc
        /*0010*/ 	.byte	0x29, 0x15, 0x44, 0x4e, 0x6e, 0x83, 0xf9, 0xa2
.L_0:


//--------------------- .nv.shared.reserved.0     --------------------------
	.section	.nv.shared.reserved.0,"aw",@nobits
	.weak		__nv_reservedSMEM_offset_0_alias
	.size		__nv_reservedSMEM_offset_0_alias, 0, 64
	.other		__nv_reservedSMEM_offset_0_alias,@"STO_CUDA_RESERVED_SHARED STV_DEFAULT"
__nv_reservedSMEM_offset_0_alias:
	.zero		0
	.zero		64


//--------------------- .nv.constant0._Z9dftKernelPfS_S_S_i --------------------------
	.section	.nv.constant0._Z9dftKernelPfS_S_S_i,"a",@progbits
	.sectionflags	@""
	.align	4
.nv.constant0._Z9dftKernelPfS_S_S_i:
	.zero		932


//--------------------- SYMBOLS --------------------------

	.type		.nv.reservedSmem.offset0,@object
	.size		.nv.reservedSmem.offset0,0x4
